//
// Generated by NVIDIA NVVM Compiler
//
// Compiler Build ID: CL-36424714
// Cuda compilation tools, release 13.0, V13.0.88
// Based on NVVM 20.0.0
//

.version 9.0
.target sm_100
.address_size 64

	// .globl	_Z4firePf

.visible .entry _Z4firePf(
	.param .u64 .ptr .align 1 _Z4firePf_param_0
)
{
	.reg .pred 	%p<2>;
	.reg .b32 	%r<2>;
	.reg .b32 	%f<3>;
	.reg .b64 	%rd<5>;

	ld.param.u64 	%rd1, [_Z4firePf_param_0];
	mov.u32 	%r1, %tid.x;
	setp.gt.u32 	%p1, %r1, 99;
	@%p1 bra 	$L__BB0_2;
	cvta.to.global.u64 	%rd2, %rd1;
	mul.wide.u32 	%rd3, %r1, 4;
	add.s64 	%rd4, %rd2, %rd3;
	ld.global.f32 	%f1, [%rd4];
	add.f32 	%f2, %f1, 0f3F800000;
	st.global.f32 	[%rd4], %f2;
$L__BB0_2:
	ret;

}


// ===== COMPILED SASS (sm_100) =====

	.target	sm_100

	.elftype	@"ET_EXEC"


//--------------------- .note.nv.tkinfo           --------------------------
	.section	.note.nv.tkinfo,"",@"SHT_NOTE"
	.sectionflags	@"SHF_NOTE_NV_TKINFO"
	.tkinfo
        /*0018*/ 	.word	0x00000002
        /*0030*/ 	.string	""
        /*0030*/ 	.string	"ptxas"
        /*0030*/ 	.string	"Cuda compilation tools, release 13.0, V13.0.88"
        /*0030*/ 	.string	"Build cuda_13.0.r13.0/compiler.36424714_0"
        /*0030*/ 	.string	"-arch sm_100 -m 64 "



//--------------------- .note.nv.cuinfo           --------------------------
	.section	.note.nv.cuinfo,"",@"SHT_NOTE"
	.sectionflags	@"SHF_NOTE_NV_CUINFO"
        /*0018*/ 	.short	0x0002
        /*001a*/ 	.short	0x0064
        /*001c*/ 	.short	0x0082
	.zero		2


//--------------------- .nv.info                  --------------------------
	.section	.nv.info,"",@"SHT_CUDA_INFO"
	.align	4


	//----- nvinfo : EIATTR_REGCOUNT
	.align		4
        /*0000*/ 	.byte	0x04, 0x2f
        /*0002*/ 	.short	(.L_1 - .L_0)
	.align		4
.L_0:
        /*0004*/ 	.word	index@(_Z4firePf)
        /*0008*/ 	.word	0x00000008


	//----- nvinfo : EIATTR_FRAME_SIZE
	.align		4
.L_1:
        /*000c*/ 	.byte	0x04, 0x11
        /*000e*/ 	.short	(.L_3 - .L_2)
	.align		4
.L_2:
        /*0010*/ 	.word	index@(_Z4firePf)
        /*0014*/ 	.word	0x00000000


	//----- nvinfo : EIATTR_MIN_STACK_SIZE
	.align		4
.L_3:
        /*0018*/ 	.byte	0x04, 0x12
        /*001a*/ 	.short	(.L_5 - .L_4)
	.align		4
.L_4:
        /*001c*/ 	.word	index@(_Z4firePf)
        /*0020*/ 	.word	0x00000000
.L_5:


//--------------------- .nv.compat                --------------------------
	.section	.nv.compat,"",@"SHT_CUDA_COMPAT_INFO"
	.align	4
        /*0000*/ 	.byte	0x02, 0x09, 0x00, 0x00, 0x02, 0x02, 0x01, 0x00, 0x02, 0x05, 0x05, 0x00, 0x03, 0x07, 0x01, 0x01
        /*0010*/ 	.byte	0x02, 0x03, 0x00, 0x00, 0x02, 0x06, 0x01, 0x00, 0x04, 0x0b, 0x08, 0x00, 0x09, 0x00, 0x00, 0x00
        /*0020*/ 	.byte	0x00, 0x00, 0x00, 0x00


//--------------------- .nv.info._Z4firePf        --------------------------
	.section	.nv.info._Z4firePf,"",@"SHT_CUDA_INFO"
	.sectionflags	@""
	.align	4


	//----- nvinfo : EIATTR_CUDA_API_VERSION
	.align		4
        /*0000*/ 	.byte	0x04, 0x37
        /*0002*/ 	.short	(.L_7 - .L_6)
.L_6:
        /*0004*/ 	.word	0x00000082


	//----- nvinfo : EIATTR_KPARAM_INFO
	.align		4
.L_7:
        /*0008*/ 	.byte	0x04, 0x17
        /*000a*/ 	.short	(.L_9 - .L_8)
.L_8:
        /*000c*/ 	.word	0x00000000
        /*0010*/ 	.short	0x0000
        /*0012*/ 	.short	0x0000
        /*0014*/ 	.byte	0x00, 0xf5, 0x21, 0x00


	//----- nvinfo : EIATTR_SPARSE_MMA_MASK
	.align		4
.L_9:
        /*0018*/ 	.byte	0x03, 0x50
        /*001a*/ 	.short	0x0000


	//----- nvinfo : EIATTR_MAXREG_COUNT
	.align		4
        /*001c*/ 	.byte	0x03, 0x1b
        /*001e*/ 	.short	0x00ff


	//----- nvinfo : EIATTR_MERCURY_ISA_VERSION
	.align		4
        /*0020*/ 	.byte	0x03, 0x5f
        /*0022*/ 	.short	0x0101


	//----- nvinfo : EIATTR_VRC_CTA_INIT_COUNT
	.align		4
        /*0024*/ 	.byte	0x02, 0x4a
	.zero		1
	.zero		1


	//----- nvinfo : EIATTR_EXIT_INSTR_OFFSETS
	.align		4
        /*0028*/ 	.byte	0x04, 0x1c
        /*002a*/ 	.short	(.L_11 - .L_10)


	//   ....[0]....
.L_10:
        /*002c*/ 	.word	0x00000030


	//   ....[1]....
        /*0030*/ 	.word	0x000000a0


	//----- nvinfo : EIATTR_CBANK_PARAM_SIZE
	.align		4
.L_11:
        /*0034*/ 	.byte	0x03, 0x19
        /*0036*/ 	.short	0x0008


	//----- nvinfo : EIATTR_PARAM_CBANK
	.align		4
        /*0038*/ 	.byte	0x04, 0x0a
        /*003a*/ 	.short	(.L_13 - .L_12)
	.align		4
.L_12:
        /*003c*/ 	.word	index@(.nv.constant0._Z4firePf)
        /*0040*/ 	.short	0x0380
        /*0042*/ 	.short	0x0008


	//----- nvinfo : EIATTR_SW_WAR
	.align		4
.L_13:
        /*0044*/ 	.byte	0x04, 0x36
        /*0046*/ 	.short	(.L_15 - .L_14)
.L_14:
        /*0048*/ 	.word	0x00000008
.L_15:


//--------------------- .nv.callgraph             --------------------------
	.section	.nv.callgraph,"",@"SHT_CUDA_CALLGRAPH"
	.align	4
	.sectionentsize	8
	.align		4
        /*0000*/ 	.word	0x00000000
	.align		4
        /*0004*/ 	.word	0xffffffff
	.align		4
        /*0008*/ 	.word	0x00000000
	.align		4
        /*000c*/ 	.word	0xfffffffe
	.align		4
        /*0010*/ 	.word	0x00000000
	.align		4
        /*0014*/ 	.word	0xfffffffd
	.align		4
        /*0018*/ 	.word	0x00000000
	.align		4
        /*001c*/ 	.word	0xfffffffc


//--------------------- .text._Z4firePf           --------------------------
	.section	.text._Z4firePf,"ax",@progbits
	.align	128
        .global         _Z4firePf
        .type           _Z4firePf,@function
        .size           _Z4firePf,(.L_x_1 - _Z4firePf)
        .other          _Z4firePf,@"STO_CUDA_ENTRY STV_DEFAULT"
_Z4firePf:
.text._Z4firePf:
[----:B------:R-:W-:Y:S01]  /*0000*/  LDC R1, c[0x0][0x37c] ;  /* 0x0000df00ff017b82 */ /* 0x000fe20000000800 */
[----:B------:R-:W0:Y:S02]  /*0010*/  S2R R5, SR_TID.X ;  /* 0x0000000000057919 */ /* 0x000e240000002100 */
[----:B0-----:R-:W-:-:S13]  /*0020*/  ISETP.GT.U32.AND P0, PT, R5, 0x63, PT ;  /* 0x000000630500780c */ /* 0x001fda0003f04070 */
[----:B------:R-:W-:Y:S05]  /*0030*/  @P0 EXIT ;  /* 0x000000000000094d */ /* 0x000fea0003800000 */
[----:B------:R-:W0:Y:S01]  /*0040*/  LDC.64 R2, c[0x0][0x380] ;  /* 0x0000e000ff027b82 */ /* 0x000e220000000a00 */
[----:B------:R-:W1:Y:S01]  /*0050*/  LDCU.64 UR4, c[0x0][0x358] ;  /* 0x00006b00ff0477ac */ /* 0x000e620008000a00 */
[----:B0-----:R-:W-:-:S05]  /*0060*/  IMAD.WIDE.U32 R2, R5, 0x4, R2 ;  /* 0x0000000405027825 */ /* 0x001fca00078e0002 */
[----:B-1----:R-:W2:Y:S02]  /*0070*/  LDG.E R0, desc[UR4][R2.64] ;  /* 0x0000000402007981 */ /* 0x002ea4000c1e1900 */
[----:B--2---:R-:W-:-:S05]  /*0080*/  FADD R5, R0, 1 ;  /* 0x3f80000000057421 */ /* 0x004fca0000000000 */
[----:B------:R-:W-:Y:S01]  /*0090*/  STG.E desc[UR4][R2.64], R5 ;  /* 0x0000000502007986 */ /* 0x000fe2000c101904 */
[----:B------:R-:W-:Y:S05]  /*00a0*/  EXIT ;  /* 0x000000000000794d */ /* 0x000fea0003800000 */
.L_x_0:
[----:B------:R-:W-:-:S00]  /*00b0*/  BRA `(.L_x_0) ;  /* 0xfffffffc00fc7947 */ /* 0x000fc0000383ffff */
[----:B------:R-:W-:-:S00]  /*00c0*/  NOP ;  /* 0x0000000000007918 */ /* 0x000fc00000000000 */
        /* <DEDUP_REMOVED lines=11> */
.L_x_1:


//--------------------- .nv.shared.reserved.0     --------------------------
	.section	.nv.shared.reserved.0,"aw",@nobits
	.weak		__nv_reservedSMEM_offset_0_alias
	.size		__nv_reservedSMEM_offset_0_alias, 0, 64
	.other		__nv_reservedSMEM_offset_0_alias,@"STO_CUDA_RESERVED_SHARED STV_DEFAULT"
__nv_reservedSMEM_offset_0_alias:
	.zero		0
	.zero		64


//--------------------- .nv.constant0._Z4firePf   --------------------------
	.section	.nv.constant0._Z4firePf,"a",@progbits
	.sectionflags	@""
	.align	4
.nv.constant0._Z4firePf:
	.zero		904


//--------------------- SYMBOLS --------------------------

	.type		.nv.reservedSmem.offset0,@object
	.size		.nv.reservedSmem.offset0,0x4
